//
// Generated by NVIDIA NVVM Compiler
//
// Compiler Build ID: CL-36424714
// Cuda compilation tools, release 13.0, V13.0.88
// Based on NVVM 20.0.0
//

.version 9.0
.target sm_100
.address_size 64

	// .globl	_Z14kernel_stride1Pf
// _ZZ14kernel_stride1PfE4smem has been demoted
// _ZZ14kernel_stride2PfE4smem has been demoted
// _ZZ14kernel_stride3PfE4smem has been demoted
// _ZZ21kernel_irregular_permPfE4smem has been demoted
// _ZZ35kernel_irregular_same_word_in_bank5PfE4smem has been demoted
// _ZZ16kernel_broadcastPfE4smem has been demoted

.visible .entry _Z14kernel_stride1Pf(
	.param .u64 .ptr .align 1 _Z14kernel_stride1Pf_param_0
)
{
	.reg .b32 	%r<5>;
	.reg .b32 	%f<3>;
	.reg .b64 	%rd<5>;
	// demoted variable
	.shared .align 4 .b8 _ZZ14kernel_stride1PfE4smem[512];
	ld.param.u64 	%rd1, [_Z14kernel_stride1Pf_param_0];
	cvta.to.global.u64 	%rd2, %rd1;
	mov.u32 	%r1, %tid.x;
	cvt.rn.f32.u32 	%f1, %r1;
	shl.b32 	%r2, %r1, 2;
	mov.u32 	%r3, _ZZ14kernel_stride1PfE4smem;
	add.s32 	%r4, %r3, %r2;
	st.shared.f32 	[%r4], %f1;
	bar.sync 	0;
	ld.shared.f32 	%f2, [%r4];
	mul.wide.u32 	%rd3, %r1, 4;
	add.s64 	%rd4, %rd2, %rd3;
	st.global.f32 	[%rd4], %f2;
	ret;

}
	// .globl	_Z14kernel_stride2Pf
.visible .entry _Z14kernel_stride2Pf(
	.param .u64 .ptr .align 1 _Z14kernel_stride2Pf_param_0
)
{
	.reg .b32 	%r<5>;
	.reg .b32 	%f<3>;
	.reg .b64 	%rd<5>;
	// demoted variable
	.shared .align 4 .b8 _ZZ14kernel_stride2PfE4smem[512];
	ld.param.u64 	%rd1, [_Z14kernel_stride2Pf_param_0];
	cvta.to.global.u64 	%rd2, %rd1;
	mov.u32 	%r1, %tid.x;
	cvt.rn.f32.u32 	%f1, %r1;
	shl.b32 	%r2, %r1, 3;
	mov.u32 	%r3, _ZZ14kernel_stride2PfE4smem;
	add.s32 	%r4, %r3, %r2;
	st.shared.f32 	[%r4], %f1;
	bar.sync 	0;
	ld.shared.f32 	%f2, [%r4];
	mul.wide.u32 	%rd3, %r1, 4;
	add.s64 	%rd4, %rd2, %rd3;
	st.global.f32 	[%rd4], %f2;
	ret;

}
	// .globl	_Z14kernel_stride3Pf
.visible .entry _Z14kernel_stride3Pf(
	.param .u64 .ptr .align 1 _Z14kernel_stride3Pf_param_0
)
{
	.reg .b32 	%r<4>;
	.reg .b32 	%f<3>;
	.reg .b64 	%rd<5>;
	// demoted variable
	.shared .align 4 .b8 _ZZ14kernel_stride3PfE4smem[512];
	ld.param.u64 	%rd1, [_Z14kernel_stride3Pf_param_0];
	cvta.to.global.u64 	%rd2, %rd1;
	mov.u32 	%r1, %tid.x;
	cvt.rn.f32.u32 	%f1, %r1;
	mov.u32 	%r2, _ZZ14kernel_stride3PfE4smem;
	mad.lo.s32 	%r3, %r1, 12, %r2;
	st.shared.f32 	[%r3], %f1;
	bar.sync 	0;
	ld.shared.f32 	%f2, [%r3];
	mul.wide.u32 	%rd3, %r1, 4;
	add.s64 	%rd4, %rd2, %rd3;
	st.global.f32 	[%rd4], %f2;
	ret;

}
	// .globl	_Z21kernel_irregular_permPf
.visible .entry _Z21kernel_irregular_permPf(
	.param .u64 .ptr .align 1 _Z21kernel_irregular_permPf_param_0
)
{
	.reg .pred 	%p<2>;
	.reg .b32 	%r<9>;
	.reg .b32 	%f<3>;
	.reg .b64 	%rd<5>;
	// demoted variable
	.shared .align 4 .b8 _ZZ21kernel_irregular_permPfE4smem[128];
	ld.param.u64 	%rd1, [_Z21kernel_irregular_permPf_param_0];
	mov.u32 	%r1, %tid.x;
	setp.gt.u32 	%p1, %r1, 31;
	@%p1 bra 	$L__BB3_2;
	cvt.rn.f32.u32 	%f1, %r1;
	shl.b32 	%r2, %r1, 2;
	mov.u32 	%r3, _ZZ21kernel_irregular_permPfE4smem;
	add.s32 	%r4, %r3, %r2;
	st.shared.f32 	[%r4], %f1;
$L__BB3_2:
	cvta.to.global.u64 	%rd2, %rd1;
	bar.sync 	0;
	mul.lo.s32 	%r5, %r1, 52;
	and.b32  	%r6, %r5, 124;
	mov.u32 	%r7, _ZZ21kernel_irregular_permPfE4smem;
	add.s32 	%r8, %r7, %r6;
	ld.shared.f32 	%f2, [%r8];
	mul.wide.u32 	%rd3, %r1, 4;
	add.s64 	%rd4, %rd2, %rd3;
	st.global.f32 	[%rd4], %f2;
	ret;

}
	// .globl	_Z35kernel_irregular_same_word_in_bank5Pf
.visible .entry _Z35kernel_irregular_same_word_in_bank5Pf(
	.param .u64 .ptr .align 1 _Z35kernel_irregular_same_word_in_bank5Pf_param_0
)
{
	.reg .pred 	%p<15>;
	.reg .b32 	%r<20>;
	.reg .b32 	%f<3>;
	.reg .b64 	%rd<5>;
	// demoted variable
	.shared .align 4 .b8 _ZZ35kernel_irregular_same_word_in_bank5PfE4smem[128];
	ld.param.u64 	%rd1, [_Z35kernel_irregular_same_word_in_bank5Pf_param_0];
	mov.u32 	%r1, %tid.x;
	setp.gt.u32 	%p1, %r1, 31;
	@%p1 bra 	$L__BB4_2;
	cvt.rn.f32.u32 	%f1, %r1;
	shl.b32 	%r3, %r1, 2;
	mov.u32 	%r4, _ZZ35kernel_irregular_same_word_in_bank5PfE4smem;
	add.s32 	%r5, %r4, %r3;
	st.shared.f32 	[%r5], %f1;
$L__BB4_2:
	bar.sync 	0;
	mov.b32 	%r19, 3;
	setp.gt.s32 	%p2, %r1, 8;
	@%p2 bra 	$L__BB4_10;
	setp.gt.s32 	%p10, %r1, 4;
	@%p10 bra 	$L__BB4_7;
	add.s32 	%r8, %r1, -3;
	setp.lt.u32 	%p13, %r8, 2;
	@%p13 bra 	$L__BB4_22;
	setp.eq.s32 	%p14, %r1, 2;
	@%p14 bra 	$L__BB4_23;
	mov.u32 	%r19, %r1;
	bra.uni 	$L__BB4_23;
$L__BB4_7:
	add.s32 	%r7, %r1, -6;
	setp.lt.u32 	%p11, %r7, 2;
	@%p11 bra 	$L__BB4_22;
	setp.eq.s32 	%p12, %r1, 5;
	mov.u32 	%r19, %r1;
	@%p12 bra 	$L__BB4_9;
	bra.uni 	$L__BB4_23;
$L__BB4_9:
	mov.b32 	%r19, 4;
	bra.uni 	$L__BB4_23;
$L__BB4_10:
	setp.gt.s32 	%p3, %r1, 13;
	@%p3 bra 	$L__BB4_15;
	setp.eq.s32 	%p7, %r1, 9;
	@%p7 bra 	$L__BB4_22;
	setp.eq.s32 	%p8, %r1, 10;
	@%p8 bra 	$L__BB4_21;
	setp.eq.s32 	%p9, %r1, 13;
	mov.u32 	%r19, %r1;
	@%p9 bra 	$L__BB4_14;
	bra.uni 	$L__BB4_23;
$L__BB4_14:
	mov.b32 	%r19, 14;
	bra.uni 	$L__BB4_23;
$L__BB4_15:
	setp.eq.s32 	%p4, %r1, 14;
	@%p4 bra 	$L__BB4_20;
	setp.eq.s32 	%p5, %r1, 26;
	@%p5 bra 	$L__BB4_19;
	setp.ne.s32 	%p6, %r1, 29;
	mov.u32 	%r19, %r1;
	@%p6 bra 	$L__BB4_23;
	mov.b32 	%r19, 26;
	bra.uni 	$L__BB4_23;
$L__BB4_19:
	mov.b32 	%r19, 29;
	bra.uni 	$L__BB4_23;
$L__BB4_20:
	mov.b32 	%r19, 13;
	bra.uni 	$L__BB4_23;
$L__BB4_21:
	mov.b32 	%r19, 9;
	bra.uni 	$L__BB4_23;
$L__BB4_22:
	mov.b32 	%r19, 5;
$L__BB4_23:
	cvta.to.global.u64 	%rd2, %rd1;
	shl.b32 	%r16, %r19, 2;
	mov.u32 	%r17, _ZZ35kernel_irregular_same_word_in_bank5PfE4smem;
	add.s32 	%r18, %r17, %r16;
	ld.shared.f32 	%f2, [%r18];
	mul.wide.u32 	%rd3, %r1, 4;
	add.s64 	%rd4, %rd2, %rd3;
	st.global.f32 	[%rd4], %f2;
	ret;

}
	// .globl	_Z16kernel_broadcastPf
.visible .entry _Z16kernel_broadcastPf(
	.param .u64 .ptr .align 1 _Z16kernel_broadcastPf_param_0
)
{
	.reg .pred 	%p<12>;
	.reg .b32 	%r<19>;
	.reg .b32 	%f<2>;
	.reg .b64 	%rd<5>;
	// demoted variable
	.shared .align 4 .b8 _ZZ16kernel_broadcastPfE4smem[128];
	ld.param.u64 	%rd1, [_Z16kernel_broadcastPf_param_0];
	mov.u32 	%r1, %tid.x;
	setp.ne.s32 	%p1, %r1, 0;
	@%p1 bra 	$L__BB5_2;
	mov.b32 	%r4, 1094713344;
	st.shared.u32 	[_ZZ16kernel_broadcastPfE4smem+48], %r4;
	mov.b32 	%r5, 1101004800;
	st.shared.u32 	[_ZZ16kernel_broadcastPfE4smem+80], %r5;
$L__BB5_2:
	bar.sync 	0;
	setp.lt.u32 	%p2, %r1, 7;
	mov.b32 	%r6, 12;
	mov.u32 	%r18, %r6;
	@%p2 bra 	$L__BB5_13;
	setp.eq.s32 	%p3, %r1, 7;
	mov.b32 	%r7, 20;
	mov.u32 	%r18, %r7;
	@%p3 bra 	$L__BB5_13;
	setp.lt.u32 	%p4, %r1, 15;
	mov.u32 	%r18, %r6;
	@%p4 bra 	$L__BB5_13;
	setp.eq.s32 	%p5, %r1, 15;
	mov.u32 	%r18, %r7;
	@%p5 bra 	$L__BB5_13;
	setp.eq.s32 	%p6, %r1, 16;
	@%p6 bra 	$L__BB5_12;
	setp.lt.u32 	%p7, %r1, 23;
	mov.u32 	%r18, %r7;
	@%p7 bra 	$L__BB5_13;
	setp.eq.s32 	%p8, %r1, 23;
	mov.u32 	%r18, %r6;
	@%p8 bra 	$L__BB5_13;
	setp.lt.u32 	%p9, %r1, 26;
	mov.u32 	%r18, %r7;
	@%p9 bra 	$L__BB5_13;
	setp.eq.s32 	%p10, %r1, 26;
	mov.u32 	%r18, %r6;
	@%p10 bra 	$L__BB5_13;
	setp.eq.s32 	%p11, %r1, 29;
	selp.b32 	%r18, 12, 20, %p11;
	bra.uni 	$L__BB5_13;
$L__BB5_12:
	mov.u32 	%r18, %r6;
$L__BB5_13:
	cvta.to.global.u64 	%rd2, %rd1;
	shl.b32 	%r15, %r18, 2;
	mov.u32 	%r16, _ZZ16kernel_broadcastPfE4smem;
	add.s32 	%r17, %r16, %r15;
	ld.shared.f32 	%f1, [%r17];
	mul.wide.u32 	%rd3, %r1, 4;
	add.s64 	%rd4, %rd2, %rd3;
	st.global.f32 	[%rd4], %f1;
	ret;

}


// ===== COMPILED SASS (sm_100) =====

	.target	sm_100

	.elftype	@"ET_EXEC"


//--------------------- .note.nv.tkinfo           --------------------------
	.section	.note.nv.tkinfo,"",@"SHT_NOTE"
	.sectionflags	@"SHF_NOTE_NV_TKINFO"
	.tkinfo
        /*0018*/ 	.word	0x00000002
        /*0030*/ 	.string	""
        /*0030*/ 	.string	"ptxas"
        /*0030*/ 	.string	"Cuda compilation tools, release 13.0, V13.0.88"
        /*0030*/ 	.string	"Build cuda_13.0.r13.0/compiler.36424714_0"
        /*0030*/ 	.string	"-arch sm_100 -m 64 "



//--------------------- .note.nv.cuinfo           --------------------------
	.section	.note.nv.cuinfo,"",@"SHT_NOTE"
	.sectionflags	@"SHF_NOTE_NV_CUINFO"
        /*0018*/ 	.short	0x0002
        /*001a*/ 	.short	0x0064
        /*001c*/ 	.short	0x0082
	.zero		2


//--------------------- .nv.info                  --------------------------
	.section	.nv.info,"",@"SHT_CUDA_INFO"
	.align	4


	//----- nvinfo : EIATTR_REGCOUNT
	.align		4
        /*0000*/ 	.byte	0x04, 0x2f
        /*0002*/ 	.short	(.L_1 - .L_0)
	.align		4
.L_0:
        /*0004*/ 	.word	index@(_Z14kernel_stride1Pf)
        /*0008*/ 	.word	0x0000000c


	//----- nvinfo : EIATTR_FRAME_SIZE
	.align		4
.L_1:
        /*000c*/ 	.byte	0x04, 0x11
        /*000e*/ 	.short	(.L_3 - .L_2)
	.align		4
.L_2:
        /*0010*/ 	.word	index@(_Z14kernel_stride1Pf)
        /*0014*/ 	.word	0x00000000


	//----- nvinfo : EIATTR_REGCOUNT
	.align		4
.L_3:
        /*0018*/ 	.byte	0x04, 0x2f
        /*001a*/ 	.short	(.L_5 - .L_4)
	.align		4
.L_4:
        /*001c*/ 	.word	index@(_Z14kernel_stride2Pf)
        /*0020*/ 	.word	0x0000000c


	//----- nvinfo : EIATTR_FRAME_SIZE
	.align		4
.L_5:
        /*0024*/ 	.byte	0x04, 0x11
        /*0026*/ 	.short	(.L_7 - .L_6)
	.align		4
.L_6:
        /*0028*/ 	.word	index@(_Z14kernel_stride2Pf)
        /*002c*/ 	.word	0x00000000


	//----- nvinfo : EIATTR_REGCOUNT
	.align		4
.L_7:
        /*0030*/ 	.byte	0x04, 0x2f
        /*0032*/ 	.short	(.L_9 - .L_8)
	.align		4
.L_8:
        /*0034*/ 	.word	index@(_Z14kernel_stride3Pf)
        /*0038*/ 	.word	0x0000000c


	//----- nvinfo : EIATTR_FRAME_SIZE
	.align		4
.L_9:
        /*003c*/ 	.byte	0x04, 0x11
        /*003e*/ 	.short	(.L_11 - .L_10)
	.align		4
.L_10:
        /*0040*/ 	.word	index@(_Z14kernel_stride3Pf)
        /*0044*/ 	.word	0x00000000


	//----- nvinfo : EIATTR_REGCOUNT
	.align		4
.L_11:
        /*0048*/ 	.byte	0x04, 0x2f
        /*004a*/ 	.short	(.L_13 - .L_12)
	.align		4
.L_12:
        /*004c*/ 	.word	index@(_Z21kernel_irregular_permPf)
        /*0050*/ 	.word	0x0000000c


	//----- nvinfo : EIATTR_FRAME_SIZE
	.align		4
.L_13:
        /*0054*/ 	.byte	0x04, 0x11
        /*0056*/ 	.short	(.L_15 - .L_14)
	.align		4
.L_14:
        /*0058*/ 	.word	index@(_Z21kernel_irregular_permPf)
        /*005c*/ 	.word	0x00000000


	//----- nvinfo : EIATTR_REGCOUNT
	.align		4
.L_15:
        /*0060*/ 	.byte	0x04, 0x2f
        /*0062*/ 	.short	(.L_17 - .L_16)
	.align		4
.L_16:
        /*0064*/ 	.word	index@(_Z35kernel_irregular_same_word_in_bank5Pf)
        /*0068*/ 	.word	0x0000000a


	//----- nvinfo : EIATTR_FRAME_SIZE
	.align		4
.L_17:
        /*006c*/ 	.byte	0x04, 0x11
        /*006e*/ 	.short	(.L_19 - .L_18)
	.align		4
.L_18:
        /*0070*/ 	.word	index@(_Z35kernel_irregular_same_word_in_bank5Pf)
        /*0074*/ 	.word	0x00000000


	//----- nvinfo : EIATTR_REGCOUNT
	.align		4
.L_19:
        /*0078*/ 	.byte	0x04, 0x2f
        /*007a*/ 	.short	(.L_21 - .L_20)
	.align		4
.L_20:
        /*007c*/ 	.word	index@(_Z16kernel_broadcastPf)
        /*0080*/ 	.word	0x0000000a


	//----- nvinfo : EIATTR_FRAME_SIZE
	.align		4
.L_21:
        /*0084*/ 	.byte	0x04, 0x11
        /*0086*/ 	.short	(.L_23 - .L_22)
	.align		4
.L_22:
        /*0088*/ 	.word	index@(_Z16kernel_broadcastPf)
        /*008c*/ 	.word	0x00000000


	//----- nvinfo : EIATTR_MIN_STACK_SIZE
	.align		4
.L_23:
        /*0090*/ 	.byte	0x04, 0x12
        /*0092*/ 	.short	(.L_25 - .L_24)
	.align		4
.L_24:
        /*0094*/ 	.word	index@(_Z16kernel_broadcastPf)
        /*0098*/ 	.word	0x00000000


	//----- nvinfo : EIATTR_MIN_STACK_SIZE
	.align		4
.L_25:
        /*009c*/ 	.byte	0x04, 0x12
        /*009e*/ 	.short	(.L_27 - .L_26)
	.align		4
.L_26:
        /*00a0*/ 	.word	index@(_Z35kernel_irregular_same_word_in_bank5Pf)
        /*00a4*/ 	.word	0x00000000


	//----- nvinfo : EIATTR_MIN_STACK_SIZE
	.align		4
.L_27:
        /*00a8*/ 	.byte	0x04, 0x12
        /*00aa*/ 	.short	(.L_29 - .L_28)
	.align		4
.L_28:
        /*00ac*/ 	.word	index@(_Z21kernel_irregular_permPf)
        /*00b0*/ 	.word	0x00000000


	//----- nvinfo : EIATTR_MIN_STACK_SIZE
	.align		4
.L_29:
        /*00b4*/ 	.byte	0x04, 0x12
        /*00b6*/ 	.short	(.L_31 - .L_30)
	.align		4
.L_30:
        /*00b8*/ 	.word	index@(_Z14kernel_stride3Pf)
        /*00bc*/ 	.word	0x00000000


	//----- nvinfo : EIATTR_MIN_STACK_SIZE
	.align		4
.L_31:
        /*00c0*/ 	.byte	0x04, 0x12
        /*00c2*/ 	.short	(.L_33 - .L_32)
	.align		4
.L_32:
        /*00c4*/ 	.word	index@(_Z14kernel_stride2Pf)
        /*00c8*/ 	.word	0x00000000


	//----- nvinfo : EIATTR_MIN_STACK_SIZE
	.align		4
.L_33:
        /*00cc*/ 	.byte	0x04, 0x12
        /*00ce*/ 	.short	(.L_35 - .L_34)
	.align		4
.L_34:
        /*00d0*/ 	.word	index@(_Z14kernel_stride1Pf)
        /*00d4*/ 	.word	0x00000000
.L_35:


//--------------------- .nv.compat                --------------------------
	.section	.nv.compat,"",@"SHT_CUDA_COMPAT_INFO"
	.align	4
        /*0000*/ 	.byte	0x02, 0x09, 0x00, 0x00, 0x02, 0x02, 0x01, 0x00, 0x02, 0x05, 0x05, 0x00, 0x03, 0x07, 0x01, 0x01
        /*0010*/ 	.byte	0x02, 0x03, 0x00, 0x00, 0x02, 0x06, 0x01, 0x00, 0x04, 0x0b, 0x08, 0x00, 0x09, 0x00, 0x00, 0x00
        /*0020*/ 	.byte	0x00, 0x00, 0x00, 0x00


//--------------------- .nv.info._Z16kernel_broadcastPf --------------------------
	.section	.nv.info._Z16kernel_broadcastPf,"",@"SHT_CUDA_INFO"
	.sectionflags	@""
	.align	4


	//----- nvinfo : EIATTR_CUDA_API_VERSION
	.align		4
        /*0000*/ 	.byte	0x04, 0x37
        /*0002*/ 	.short	(.L_37 - .L_36)
.L_36:
        /*0004*/ 	.word	0x00000082


	//----- nvinfo : EIATTR_KPARAM_INFO
	.align		4
.L_37:
        /*0008*/ 	.byte	0x04, 0x17
        /*000a*/ 	.short	(.L_39 - .L_38)
.L_38:
        /*000c*/ 	.word	0x00000000
        /*0010*/ 	.short	0x0000
        /*0012*/ 	.short	0x0000
        /*0014*/ 	.byte	0x00, 0xf5, 0x21, 0x00


	//----- nvinfo : EIATTR_SPARSE_MMA_MASK
	.align		4
.L_39:
        /*0018*/ 	.byte	0x03, 0x50
        /*001a*/ 	.short	0x0000


	//----- nvinfo : EIATTR_MAXREG_COUNT
	.align		4
        /*001c*/ 	.byte	0x03, 0x1b
        /*001e*/ 	.short	0x00ff


	//----- nvinfo : EIATTR_NUM_BARRIERS
	.align		4
        /*0020*/ 	.byte	0x02, 0x4c
        /*0022*/ 	.byte	0x01
	.zero		1


	//----- nvinfo : EIATTR_MERCURY_ISA_VERSION
	.align		4
        /*0024*/ 	.byte	0x03, 0x5f
        /*0026*/ 	.short	0x0101


	//----- nvinfo : EIATTR_VRC_CTA_INIT_COUNT
	.align		4
        /*0028*/ 	.byte	0x02, 0x4a
	.zero		1
	.zero		1


	//----- nvinfo : EIATTR_EXIT_INSTR_OFFSETS
	.align		4
        /*002c*/ 	.byte	0x04, 0x1c
        /*002e*/ 	.short	(.L_41 - .L_40)


	//   ....[0]....
.L_40:
        /*0030*/ 	.word	0x00000340


	//----- nvinfo : EIATTR_CRS_STACK_SIZE
	.align		4
.L_41:
        /*0034*/ 	.byte	0x04, 0x1e
        /*0036*/ 	.short	(.L_43 - .L_42)
.L_42:
        /*0038*/ 	.word	0x00000000


	//----- nvinfo : EIATTR_CBANK_PARAM_SIZE
	.align		4
.L_43:
        /*003c*/ 	.byte	0x03, 0x19
        /*003e*/ 	.short	0x0008


	//----- nvinfo : EIATTR_PARAM_CBANK
	.align		4
        /*0040*/ 	.byte	0x04, 0x0a
        /*0042*/ 	.short	(.L_45 - .L_44)
	.align		4
.L_44:
        /*0044*/ 	.word	index@(.nv.constant0._Z16kernel_broadcastPf)
        /*0048*/ 	.short	0x0380
        /*004a*/ 	.short	0x0008


	//----- nvinfo : EIATTR_SW_WAR
	.align		4
.L_45:
        /*004c*/ 	.byte	0x04, 0x36
        /*004e*/ 	.short	(.L_47 - .L_46)
.L_46:
        /*0050*/ 	.word	0x00000008
.L_47:


//--------------------- .nv.info._Z35kernel_irregular_same_word_in_bank5Pf --------------------------
	.section	.nv.info._Z35kernel_irregular_same_word_in_bank5Pf,"",@"SHT_CUDA_INFO"
	.sectionflags	@""
	.align	4


	//----- nvinfo : EIATTR_CUDA_API_VERSION
	.align		4
        /*0000*/ 	.byte	0x04, 0x37
        /*0002*/ 	.short	(.L_49 - .L_48)
.L_48:
        /*0004*/ 	.word	0x00000082


	//----- nvinfo : EIATTR_KPARAM_INFO
	.align		4
.L_49:
        /*0008*/ 	.byte	0x04, 0x17
        /*000a*/ 	.short	(.L_51 - .L_50)
.L_50:
        /*000c*/ 	.word	0x00000000
        /*0010*/ 	.short	0x0000
        /*0012*/ 	.short	0x0000
        /*0014*/ 	.byte	0x00, 0xf5, 0x21, 0x00


	//----- nvinfo : EIATTR_SPARSE_MMA_MASK
	.align		4
.L_51:
        /*0018*/ 	.byte	0x03, 0x50
        /*001a*/ 	.short	0x0000


	//----- nvinfo : EIATTR_MAXREG_COUNT
	.align		4
        /*001c*/ 	.byte	0x03, 0x1b
        /*001e*/ 	.short	0x00ff


	//----- nvinfo : EIATTR_NUM_BARRIERS
	.align		4
        /*0020*/ 	.byte	0x02, 0x4c
        /*0022*/ 	.byte	0x01
	.zero		1


	//----- nvinfo : EIATTR_MERCURY_ISA_VERSION
	.align		4
        /*0024*/ 	.byte	0x03, 0x5f
        /*0026*/ 	.short	0x0101


	//----- nvinfo : EIATTR_VRC_CTA_INIT_COUNT
	.align		4
        /*0028*/ 	.byte	0x02, 0x4a
	.zero		1
	.zero		1


	//----- nvinfo : EIATTR_EXIT_INSTR_OFFSETS
	.align		4
        /*002c*/ 	.byte	0x04, 0x1c
        /*002e*/ 	.short	(.L_53 - .L_52)


	//   ....[0]....
.L_52:
        /*0030*/ 	.word	0x00000460


	//----- nvinfo : EIATTR_INDIRECT_BRANCH_TARGETS
	.align		4
.L_53:
        /*0034*/ 	.byte	0x04, 0x34
        /*0036*/ 	.short	(.L_55 - .L_54)


	//   ....[0]....
.L_54:
        /*0038*/ 	.word	.L_x_17@srel
        /*003c*/ 	.short	0x0
        /*003e*/ 	.short	0x0
        /*0040*/ 	.word	0x3
        /*0044*/ 	.word	.L_x_7@srel
        /*0048*/ 	.word	.L_x_19@srel
        /*004c*/ 	.word	.L_x_20@srel


	//----- nvinfo : EIATTR_CRS_STACK_SIZE
	.align		4
.L_55:
        /*0050*/ 	.byte	0x04, 0x1e
        /*0052*/ 	.short	(.L_57 - .L_56)
.L_56:
        /*0054*/ 	.word	0x00000000


	//----- nvinfo : EIATTR_CBANK_PARAM_SIZE
	.align		4
.L_57:
        /*0058*/ 	.byte	0x03, 0x19
        /*005a*/ 	.short	0x0008


	//----- nvinfo : EIATTR_PARAM_CBANK
	.align		4
        /*005c*/ 	.byte	0x04, 0x0a
        /*005e*/ 	.short	(.L_59 - .L_58)
	.align		4
.L_58:
        /*0060*/ 	.word	index@(.nv.constant0._Z35kernel_irregular_same_word_in_bank5Pf)
        /*0064*/ 	.short	0x0380
        /*0066*/ 	.short	0x0008


	//----- nvinfo : EIATTR_SW_WAR
	.align		4
.L_59:
        /*0068*/ 	.byte	0x04, 0x36
        /*006a*/ 	.short	(.L_61 - .L_60)
.L_60:
        /*006c*/ 	.word	0x00000008
.L_61:


//--------------------- .nv.info._Z21kernel_irregular_permPf --------------------------
	.section	.nv.info._Z21kernel_irregular_permPf,"",@"SHT_CUDA_INFO"
	.sectionflags	@""
	.align	4


	//----- nvinfo : EIATTR_CUDA_API_VERSION
	.align		4
        /*0000*/ 	.byte	0x04, 0x37
        /*0002*/ 	.short	(.L_63 - .L_62)
.L_62:
        /*0004*/ 	.word	0x00000082


	//----- nvinfo : EIATTR_KPARAM_INFO
	.align		4
.L_63:
        /*0008*/ 	.byte	0x04, 0x17
        /*000a*/ 	.short	(.L_65 - .L_64)
.L_64:
        /*000c*/ 	.word	0x00000000
        /*0010*/ 	.short	0x0000
        /*0012*/ 	.short	0x0000
        /*0014*/ 	.byte	0x00, 0xf5, 0x21, 0x00


	//----- nvinfo : EIATTR_SPARSE_MMA_MASK
	.align		4
.L_65:
        /*0018*/ 	.byte	0x03, 0x50
        /*001a*/ 	.short	0x0000


	//----- nvinfo : EIATTR_MAXREG_COUNT
	.align		4
        /*001c*/ 	.byte	0x03, 0x1b
        /*001e*/ 	.short	0x00ff


	//----- nvinfo : EIATTR_NUM_BARRIERS
	.align		4
        /*0020*/ 	.byte	0x02, 0x4c
        /*0022*/ 	.byte	0x01
	.zero		1


	//----- nvinfo : EIATTR_MERCURY_ISA_VERSION
	.align		4
        /*0024*/ 	.byte	0x03, 0x5f
        /*0026*/ 	.short	0x0101


	//----- nvinfo : EIATTR_VRC_CTA_INIT_COUNT
	.align		4
        /*0028*/ 	.byte	0x02, 0x4a
	.zero		1
	.zero		1


	//----- nvinfo : EIATTR_EXIT_INSTR_OFFSETS
	.align		4
        /*002c*/ 	.byte	0x04, 0x1c
        /*002e*/ 	.short	(.L_67 - .L_66)


	//   ....[0]....
.L_66:
        /*0030*/ 	.word	0x00000110


	//----- nvinfo : EIATTR_CBANK_PARAM_SIZE
	.align		4
.L_67:
        /*0034*/ 	.byte	0x03, 0x19
        /*0036*/ 	.short	0x0008


	//----- nvinfo : EIATTR_PARAM_CBANK
	.align		4
        /*0038*/ 	.byte	0x04, 0x0a
        /*003a*/ 	.short	(.L_69 - .L_68)
	.align		4
.L_68:
        /*003c*/ 	.word	index@(.nv.constant0._Z21kernel_irregular_permPf)
        /*0040*/ 	.short	0x0380
        /*0042*/ 	.short	0x0008


	//----- nvinfo : EIATTR_SW_WAR
	.align		4
.L_69:
        /*0044*/ 	.byte	0x04, 0x36
        /*0046*/ 	.short	(.L_71 - .L_70)
.L_70:
        /*0048*/ 	.word	0x00000008
.L_71:


//--------------------- .nv.info._Z14kernel_stride3Pf --------------------------
	.section	.nv.info._Z14kernel_stride3Pf,"",@"SHT_CUDA_INFO"
	.sectionflags	@""
	.align	4


	//----- nvinfo : EIATTR_CUDA_API_VERSION
	.align		4
        /*0000*/ 	.byte	0x04, 0x37
        /*0002*/ 	.short	(.L_73 - .L_72)
.L_72:
        /*0004*/ 	.word	0x00000082


	//----- nvinfo : EIATTR_KPARAM_INFO
	.align		4
.L_73:
        /*0008*/ 	.byte	0x04, 0x17
        /*000a*/ 	.short	(.L_75 - .L_74)
.L_74:
        /*000c*/ 	.word	0x00000000
        /*0010*/ 	.short	0x0000
        /*0012*/ 	.short	0x0000
        /*0014*/ 	.byte	0x00, 0xf5, 0x21, 0x00


	//----- nvinfo : EIATTR_SPARSE_MMA_MASK
	.align		4
.L_75:
        /*0018*/ 	.byte	0x03, 0x50
        /*001a*/ 	.short	0x0000


	//----- nvinfo : EIATTR_MAXREG_COUNT
	.align		4
        /*001c*/ 	.byte	0x03, 0x1b
        /*001e*/ 	.short	0x00ff


	//----- nvinfo : EIATTR_NUM_BARRIERS
	.align		4
        /*0020*/ 	.byte	0x02, 0x4c
        /*0022*/ 	.byte	0x01
	.zero		1


	//----- nvinfo : EIATTR_MERCURY_ISA_VERSION
	.align		4
        /*0024*/ 	.byte	0x03, 0x5f
        /*0026*/ 	.short	0x0101


	//----- nvinfo : EIATTR_VRC_CTA_INIT_COUNT
	.align		4
        /*0028*/ 	.byte	0x02, 0x4a
	.zero		1
	.zero		1


	//----- nvinfo : EIATTR_EXIT_INSTR_OFFSETS
	.align		4
        /*002c*/ 	.byte	0x04, 0x1c
        /*002e*/ 	.short	(.L_77 - .L_76)


	//   ....[0]....
.L_76:
        /*0030*/ 	.word	0x000000e0


	//----- nvinfo : EIATTR_CBANK_PARAM_SIZE
	.align		4
.L_77:
        /*0034*/ 	.byte	0x03, 0x19
        /*0036*/ 	.short	0x0008


	//----- nvinfo : EIATTR_PARAM_CBANK
	.align		4
        /*0038*/ 	.byte	0x04, 0x0a
        /*003a*/ 	.short	(.L_79 - .L_78)
	.align		4
.L_78:
        /*003c*/ 	.word	index@(.nv.constant0._Z14kernel_stride3Pf)
        /*0040*/ 	.short	0x0380
        /*0042*/ 	.short	0x0008


	//----- nvinfo : EIATTR_SW_WAR
	.align		4
.L_79:
        /*0044*/ 	.byte	0x04, 0x36
        /*0046*/ 	.short	(.L_81 - .L_80)
.L_80:
        /*0048*/ 	.word	0x00000008
.L_81:


//--------------------- .nv.info._Z14kernel_stride2Pf --------------------------
	.section	.nv.info._Z14kernel_stride2Pf,"",@"SHT_CUDA_INFO"
	.sectionflags	@""
	.align	4


	//----- nvinfo : EIATTR_CUDA_API_VERSION
	.align		4
        /*0000*/ 	.byte	0x04, 0x37
        /*0002*/ 	.short	(.L_83 - .L_82)
.L_82:
        /*0004*/ 	.word	0x00000082


	//----- nvinfo : EIATTR_KPARAM_INFO
	.align		4
.L_83:
        /*0008*/ 	.byte	0x04, 0x17
        /*000a*/ 	.short	(.L_85 - .L_84)
.L_84:
        /*000c*/ 	.word	0x00000000
        /*0010*/ 	.short	0x0000
        /*0012*/ 	.short	0x0000
        /*0014*/ 	.byte	0x00, 0xf5, 0x21, 0x00


	//----- nvinfo : EIATTR_SPARSE_MMA_MASK
	.align		4
.L_85:
        /*0018*/ 	.byte	0x03, 0x50
        /*001a*/ 	.short	0x0000


	//----- nvinfo : EIATTR_MAXREG_COUNT
	.align		4
        /*001c*/ 	.byte	0x03, 0x1b
        /*001e*/ 	.short	0x00ff


	//----- nvinfo : EIATTR_NUM_BARRIERS
	.align		4
        /*0020*/ 	.byte	0x02, 0x4c
        /*0022*/ 	.byte	0x01
	.zero		1


	//----- nvinfo : EIATTR_MERCURY_ISA_VERSION
	.align		4
        /*0024*/ 	.byte	0x03, 0x5f
        /*0026*/ 	.short	0x0101


	//----- nvinfo : EIATTR_VRC_CTA_INIT_COUNT
	.align		4
        /*0028*/ 	.byte	0x02, 0x4a
	.zero		1
	.zero		1


	//----- nvinfo : EIATTR_EXIT_INSTR_OFFSETS
	.align		4
        /*002c*/ 	.byte	0x04, 0x1c
        /*002e*/ 	.short	(.L_87 - .L_86)


	//   ....[0]....
.L_86:
        /*0030*/ 	.word	0x000000e0


	//----- nvinfo : EIATTR_CBANK_PARAM_SIZE
	.align		4
.L_87:
        /*0034*/ 	.byte	0x03, 0x19
        /*0036*/ 	.short	0x0008


	//----- nvinfo : EIATTR_PARAM_CBANK
	.align		4
        /*0038*/ 	.byte	0x04, 0x0a
        /*003a*/ 	.short	(.L_89 - .L_88)
	.align		4
.L_88:
        /*003c*/ 	.word	index@(.nv.constant0._Z14kernel_stride2Pf)
        /*0040*/ 	.short	0x0380
        /*0042*/ 	.short	0x0008


	//----- nvinfo : EIATTR_SW_WAR
	.align		4
.L_89:
        /*0044*/ 	.byte	0x04, 0x36
        /*0046*/ 	.short	(.L_91 - .L_90)
.L_90:
        /*0048*/ 	.word	0x00000008
.L_91:


//--------------------- .nv.info._Z14kernel_stride1Pf --------------------------
	.section	.nv.info._Z14kernel_stride1Pf,"",@"SHT_CUDA_INFO"
	.sectionflags	@""
	.align	4


	//----- nvinfo : EIATTR_CUDA_API_VERSION
	.align		4
        /*0000*/ 	.byte	0x04, 0x37
        /*0002*/ 	.short	(.L_93 - .L_92)
.L_92:
        /*0004*/ 	.word	0x00000082


	//----- nvinfo : EIATTR_KPARAM_INFO
	.align		4
.L_93:
        /*0008*/ 	.byte	0x04, 0x17
        /*000a*/ 	.short	(.L_95 - .L_94)
.L_94:
        /*000c*/ 	.word	0x00000000
        /*0010*/ 	.short	0x0000
        /*0012*/ 	.short	0x0000
        /*0014*/ 	.byte	0x00, 0xf5, 0x21, 0x00


	//----- nvinfo : EIATTR_SPARSE_MMA_MASK
	.align		4
.L_95:
        /*0018*/ 	.byte	0x03, 0x50
        /*001a*/ 	.short	0x0000


	//----- nvinfo : EIATTR_MAXREG_COUNT
	.align		4
        /*001c*/ 	.byte	0x03, 0x1b
        /*001e*/ 	.short	0x00ff


	//----- nvinfo : EIATTR_NUM_BARRIERS
	.align		4
        /*0020*/ 	.byte	0x02, 0x4c
        /*0022*/ 	.byte	0x01
	.zero		1


	//----- nvinfo : EIATTR_MERCURY_ISA_VERSION
	.align		4
        /*0024*/ 	.byte	0x03, 0x5f
        /*0026*/ 	.short	0x0101


	//----- nvinfo : EIATTR_VRC_CTA_INIT_COUNT
	.align		4
        /*0028*/ 	.byte	0x02, 0x4a
	.zero		1
	.zero		1


	//----- nvinfo : EIATTR_EXIT_INSTR_OFFSETS
	.align		4
        /*002c*/ 	.byte	0x04, 0x1c
        /*002e*/ 	.short	(.L_97 - .L_96)


	//   ....[0]....
.L_96:
        /*0030*/ 	.word	0x000000e0


	//----- nvinfo : EIATTR_CBANK_PARAM_SIZE
	.align		4
.L_97:
        /*0034*/ 	.byte	0x03, 0x19
        /*0036*/ 	.short	0x0008


	//----- nvinfo : EIATTR_PARAM_CBANK
	.align		4
        /*0038*/ 	.byte	0x04, 0x0a
        /*003a*/ 	.short	(.L_99 - .L_98)
	.align		4
.L_98:
        /*003c*/ 	.word	index@(.nv.constant0._Z14kernel_stride1Pf)
        /*0040*/ 	.short	0x0380
        /*0042*/ 	.short	0x0008


	//----- nvinfo : EIATTR_SW_WAR
	.align		4
.L_99:
        /*0044*/ 	.byte	0x04, 0x36
        /*0046*/ 	.short	(.L_101 - .L_100)
.L_100:
        /*0048*/ 	.word	0x00000008
.L_101:


//--------------------- .nv.callgraph             --------------------------
	.section	.nv.callgraph,"",@"SHT_CUDA_CALLGRAPH"
	.align	4
	.sectionentsize	8
	.align		4
        /*0000*/ 	.word	0x00000000
	.align		4
        /*0004*/ 	.word	0xffffffff
	.align		4
        /*0008*/ 	.word	0x00000000
	.align		4
        /*000c*/ 	.word	0xfffffffe
	.align		4
        /*0010*/ 	.word	0x00000000
	.align		4
        /*0014*/ 	.word	0xfffffffd
	.align		4
        /*0018*/ 	.word	0x00000000
	.align		4
        /*001c*/ 	.word	0xfffffffc


//--------------------- .nv.constant2._Z35kernel_irregular_same_word_in_bank5Pf --------------------------
	.section	.nv.constant2._Z35kernel_irregular_same_word_in_bank5Pf,"a",@progbits
	.sectionflags	@""
	.align	4
.nv.constant2._Z35kernel_irregular_same_word_in_bank5Pf:
        /*0000*/ 	.byte	0xf0, 0x02, 0x00, 0x00, 0xd0, 0x02, 0x00, 0x00, 0x80, 0x02, 0x00, 0x00


//--------------------- .text._Z16kernel_broadcastPf --------------------------
	.section	.text._Z16kernel_broadcastPf,"ax",@progbits
	.align	128
        .global         _Z16kernel_broadcastPf
        .type           _Z16kernel_broadcastPf,@function
        .size           _Z16kernel_broadcastPf,(.L_x_21 - _Z16kernel_broadcastPf)
        .other          _Z16kernel_broadcastPf,@"STO_CUDA_ENTRY STV_DEFAULT"
_Z16kernel_broadcastPf:
.text._Z16kernel_broadcastPf:
[----:B------:R-:W-:Y:S01]  /*0000*/  LDC R1, c[0x0][0x37c] ;  /* 0x0000df00ff017b82 */ /* 0x000fe20000000800 */
[----:B------:R-:W0:Y:S01]  /*0010*/  S2R R7, SR_TID.X ;  /* 0x0000000000077919 */ /* 0x000e220000002100 */
[----:B------:R-:W1:Y:S01]  /*0020*/  LDCU.64 UR6, c[0x0][0x358] ;  /* 0x00006b00ff0677ac */ /* 0x000e620008000a00 */
[----:B------:R-:W-:Y:S01]  /*0030*/  BSSY.RECONVERGENT B0, `(.L_x_0) ;  /* 0x0000028000007945 */ /* 0x000fe20003800200 */
[----:B------:R-:W-:Y:S01]  /*0040*/  IMAD.MOV.U32 R2, RZ, RZ, 0xc ;  /* 0x0000000cff027424 */ /* 0x000fe200078e00ff */
[----:B0-----:R-:W-:-:S13]  /*0050*/  ISETP.NE.AND P0, PT, R7, RZ, PT ;  /* 0x000000ff0700720c */ /* 0x001fda0003f05270 */
[----:B------:R-:W0:Y:S01]  /*0060*/  @!P0 S2R R3, SR_CgaCtaId ;  /* 0x0000000000038919 */ /* 0x000e220000008800 */
[----:B------:R-:W-:Y:S01]  /*0070*/  @!P0 MOV R0, 0x400 ;  /* 0x0000040000008802 */ /* 0x000fe20000000f00 */
[----:B------:R-:W-:-:S03]  /*0080*/  @!P0 IMAD.MOV.U32 R5, RZ, RZ, 0x41400000 ;  /* 0x41400000ff058424 */ /* 0x000fc600078e00ff */
[----:B0-----:R-:W-:Y:S01]  /*0090*/  @!P0 LEA R0, R3, R0, 0x18 ;  /* 0x0000000003008211 */ /* 0x001fe200078ec0ff */
[----:B------:R-:W-:-:S04]  /*00a0*/  @!P0 IMAD.MOV.U32 R3, RZ, RZ, 0x41a00000 ;  /* 0x41a00000ff038424 */ /* 0x000fc800078e00ff */
[----:B------:R0:W-:Y:S04]  /*00b0*/  @!P0 STS [R0+0x30], R5 ;  /* 0x0000300500008388 */ /* 0x0001e80000000800 */
[----:B------:R0:W-:Y:S01]  /*00c0*/  @!P0 STS [R0+0x50], R3 ;  /* 0x0000500300008388 */ /* 0x0001e20000000800 */
[----:B------:R-:W-:Y:S01]  /*00d0*/  BAR.SYNC.DEFER_BLOCKING 0x0 ;  /* 0x0000000000007b1d */ /* 0x000fe20000010000 */
[----:B------:R-:W-:-:S13]  /*00e0*/  ISETP.GE.U32.AND P0, PT, R7, 0x7, PT ;  /* 0x000000070700780c */ /* 0x000fda0003f06070 */
[----:B01----:R-:W-:Y:S05]  /*00f0*/  @!P0 BRA `(.L_x_1) ;  /* 0x00000000006c8947 */ /* 0x003fea0003800000 */
[----:B------:R-:W-:Y:S01]  /*0100*/  ISETP.NE.AND P0, PT, R7, 0x7, PT ;  /* 0x000000070700780c */ /* 0x000fe20003f05270 */
[----:B------:R-:W-:-:S12]  /*0110*/  IMAD.MOV.U32 R2, RZ, RZ, 0x14 ;  /* 0x00000014ff027424 */ /* 0x000fd800078e00ff */
[----:B------:R-:W-:Y:S05]  /*0120*/  @!P0 BRA `(.L_x_1) ;  /* 0x0000000000608947 */ /* 0x000fea0003800000 */
[----:B------:R-:W-:Y:S01]  /*0130*/  ISETP.GE.U32.AND P0, PT, R7, 0xf, PT ;  /* 0x0000000f0700780c */ /* 0x000fe20003f06070 */
[----:B------:R-:W-:-:S12]  /*0140*/  IMAD.MOV.U32 R2, RZ, RZ, 0xc ;  /* 0x0000000cff027424 */ /* 0x000fd800078e00ff */
[----:B------:R-:W-:Y:S05]  /*0150*/  @!P0 BRA `(.L_x_1) ;  /* 0x0000000000548947 */ /* 0x000fea0003800000 */
[----:B------:R-:W-:Y:S01]  /*0160*/  ISETP.NE.AND P0, PT, R7, 0xf, PT ;  /* 0x0000000f0700780c */ /* 0x000fe20003f05270 */
[----:B------:R-:W-:-:S12]  /*0170*/  IMAD.MOV.U32 R2, RZ, RZ, 0x14 ;  /* 0x00000014ff027424 */ /* 0x000fd800078e00ff */
[----:B------:R-:W-:Y:S05]  /*0180*/  @!P0 BRA `(.L_x_1) ;  /* 0x0000000000488947 */ /* 0x000fea0003800000 */
[----:B------:R-:W-:-:S13]  /*0190*/  ISETP.NE.AND P0, PT, R7, 0x10, PT ;  /* 0x000000100700780c */ /* 0x000fda0003f05270 */
[----:B------:R-:W-:Y:S05]  /*01a0*/  @!P0 BRA `(.L_x_2) ;  /* 0x00000000003c8947 */ /* 0x000fea0003800000 */
[----:B------:R-:W-:-:S13]  /*01b0*/  ISETP.GE.U32.AND P0, PT, R7, 0x17, PT ;  /* 0x000000170700780c */ /* 0x000fda0003f06070 */
[----:B------:R-:W-:Y:S05]  /*01c0*/  @!P0 BRA `(.L_x_1) ;  /* 0x0000000000388947 */ /* 0x000fea0003800000 */
        /* <DEDUP_REMOVED lines=9> */
[----:B------:R-:W-:Y:S01]  /*0260*/  IMAD.MOV.U32 R2, RZ, RZ, 0xc ;  /* 0x0000000cff027424 */ /* 0x000fe200078e00ff */
[----:B------:R-:W-:-:S04]  /*0270*/  ISETP.NE.AND P0, PT, R7, 0x1d, PT ;  /* 0x0000001d0700780c */ /* 0x000fc80003f05270 */
[----:B------:R-:W-:Y:S01]  /*0280*/  SEL R2, R2, 0x14, !P0 ;  /* 0x0000001402027807 */ /* 0x000fe20004000000 */
[----:B------:R-:W-:Y:S08]  /*0290*/  BRA `(.L_x_1) ;  /* 0x0000000000047947 */ /* 0x000ff00003800000 */
.L_x_2:
[----:B------:R-:W-:-:S07]  /*02a0*/  IMAD.MOV.U32 R2, RZ, RZ, 0xc ;  /* 0x0000000cff027424 */ /* 0x000fce00078e00ff */
.L_x_1:
[----:B------:R-:W-:Y:S05]  /*02b0*/  BSYNC.RECONVERGENT B0 ;  /* 0x0000000000007941 */ /* 0x000fea0003800200 */
.L_x_0:
[----:B------:R-:W0:Y:S01]  /*02c0*/  S2UR UR5, SR_CgaCtaId ;  /* 0x00000000000579c3 */ /* 0x000e220000008800 */
[----:B------:R-:W-:Y:S02]  /*02d0*/  UMOV UR4, 0x400 ;  /* 0x0000040000047882 */ /* 0x000fe40000000000 */
[----:B0-----:R-:W-:-:S06]  /*02e0*/  ULEA UR4, UR5, UR4, 0x18 ;  /* 0x0000000405047291 */ /* 0x001fcc000f8ec0ff */
[----:B------:R-:W-:Y:S02]  /*02f0*/  LEA R0, R2, UR4, 0x2 ;  /* 0x0000000402007c11 */ /* 0x000fe4000f8e10ff */
[----:B------:R-:W0:Y:S03]  /*0300*/  LDC.64 R2, c[0x0][0x380] ;  /* 0x0000e000ff027b82 */ /* 0x000e260000000a00 */
[----:B------:R-:W1:Y:S01]  /*0310*/  LDS R5, [R0] ;  /* 0x0000000000057984 */ /* 0x000e620000000800 */
[----:B0-----:R-:W-:-:S05]  /*0320*/  IMAD.WIDE.U32 R2, R7, 0x4, R2 ;  /* 0x0000000407027825 */ /* 0x001fca00078e0002 */
[----:B-1----:R-:W-:Y:S01]  /*0330*/  STG.E desc[UR6][R2.64], R5 ;  /* 0x0000000502007986 */ /* 0x002fe2000c101906 */
[----:B------:R-:W-:Y:S05]  /*0340*/  EXIT ;  /* 0x000000000000794d */ /* 0x000fea0003800000 */
.L_x_3:
[----:B------:R-:W-:-:S00]  /*0350*/  BRA `(.L_x_3) ;  /* 0xfffffffc00fc7947 */ /* 0x000fc0000383ffff */
[----:B------:R-:W-:-:S00]  /*0360*/  NOP ;  /* 0x0000000000007918 */ /* 0x000fc00000000000 */
        /* <DEDUP_REMOVED lines=9> */
.L_x_21:


//--------------------- .text._Z35kernel_irregular_same_word_in_bank5Pf --------------------------
	.section	.text._Z35kernel_irregular_same_word_in_bank5Pf,"ax",@progbits
	.align	128
        .global         _Z35kernel_irregular_same_word_in_bank5Pf
        .type           _Z35kernel_irregular_same_word_in_bank5Pf,@function
        .size           _Z35kernel_irregular_same_word_in_bank5Pf,(.L_x_22 - _Z35kernel_irregular_same_word_in_bank5Pf)
        .other          _Z35kernel_irregular_same_word_in_bank5Pf,@"STO_CUDA_ENTRY STV_DEFAULT"
_Z35kernel_irregular_same_word_in_bank5Pf:
.text._Z35kernel_irregular_same_word_in_bank5Pf:
[----:B------:R-:W-:Y:S01]  /*0000*/  LDC R1, c[0x0][0x37c] ;  /* 0x0000df00ff017b82 */ /* 0x000fe20000000800 */
[----:B------:R-:W0:Y:S01]  /*0010*/  S2R R7, SR_TID.X ;  /* 0x0000000000077919 */ /* 0x000e220000002100 */
[----:B------:R-:W1:Y:S01]  /*0020*/  LDCU.64 UR6, c[0x0][0x358] ;  /* 0x00006b00ff0677ac */ /* 0x000e620008000a00 */
[----:B------:R-:W-:Y:S01]  /*0030*/  BSSY.RECONVERGENT B0, `(.L_x_4) ;  /* 0x000003a000007945 */ /* 0x000fe20003800200 */
[----:B0-----:R-:W-:-:S13]  /*0040*/  ISETP.GT.U32.AND P0, PT, R7, 0x1f, PT ;  /* 0x0000001f0700780c */ /* 0x001fda0003f04070 */
[----:B------:R-:W0:Y:S01]  /*0050*/  @!P0 S2R R3, SR_CgaCtaId ;  /* 0x0000000000038919 */ /* 0x000e220000008800 */
[----:B------:R-:W-:-:S04]  /*0060*/  @!P0 MOV R0, 0x400 ;  /* 0x0000040000008802 */ /* 0x000fc80000000f00 */
[----:B0-----:R-:W-:Y:S02]  /*0070*/  @!P0 LEA R2, R3, R0, 0x18 ;  /* 0x0000000003028211 */ /* 0x001fe400078ec0ff */
[----:B------:R-:W-:-:S03]  /*0080*/  @!P0 I2FP.F32.U32 R0, R7 ;  /* 0x0000000700008245 */ /* 0x000fc60000201000 */
[----:B------:R-:W-:-:S05]  /*0090*/  @!P0 IMAD R3, R7, 0x4, R2 ;  /* 0x0000000407038824 */ /* 0x000fca00078e0202 */
[----:B------:R0:W-:Y:S01]  /*00a0*/  @!P0 STS [R3], R0 ;  /* 0x0000000003008388 */ /* 0x0001e20000000800 */
[----:B------:R-:W-:Y:S01]  /*00b0*/  BAR.SYNC.DEFER_BLOCKING 0x0 ;  /* 0x0000000000007b1d */ /* 0x000fe20000010000 */
[----:B------:R-:W-:-:S13]  /*00c0*/  ISETP.GT.AND P0, PT, R7, 0x8, PT ;  /* 0x000000080700780c */ /* 0x000fda0003f04270 */
[----:B01----:R-:W-:Y:S05]  /*00d0*/  @P0 BRA `(.L_x_5) ;  /* 0x0000000000480947 */ /* 0x003fea0003800000 */
[----:B------:R-:W-:-:S13]  /*00e0*/  ISETP.GT.AND P0, PT, R7, 0x4, PT ;  /* 0x000000040700780c */ /* 0x000fda0003f04270 */
[----:B------:R-:W-:Y:S05]  /*00f0*/  @P0 BRA `(.L_x_6) ;  /* 0x0000000000200947 */ /* 0x000fea0003800000 */
[----:B------:R-:W-:-:S05]  /*0100*/  VIADD R0, R7, 0xfffffffd ;  /* 0xfffffffd07007836 */ /* 0x000fca0000000000 */
[----:B------:R-:W-:-:S13]  /*0110*/  ISETP.GE.U32.AND P0, PT, R0, 0x2, PT ;  /* 0x000000020000780c */ /* 0x000fda0003f06070 */
[----:B------:R-:W-:Y:S05]  /*0120*/  @!P0 BRA `(.L_x_7) ;  /* 0x0000000000708947 */ /* 0x000fea0003800000 */
[----:B------:R-:W-:Y:S01]  /*0130*/  ISETP.NE.AND P0, PT, R7, 0x2, PT ;  /* 0x000000020700780c */ /* 0x000fe20003f05270 */
[----:B------:R-:W-:-:S12]  /*0140*/  IMAD.MOV.U32 R0, RZ, RZ, 0x3 ;  /* 0x00000003ff007424 */ /* 0x000fd800078e00ff */
[----:B------:R-:W-:Y:S05]  /*0150*/  @!P0 BRA `(.L_x_8) ;  /* 0x00000000009c8947 */ /* 0x000fea0003800000 */
[----:B------:R-:W-:Y:S01]  /*0160*/  IMAD.MOV.U32 R0, RZ, RZ, R7 ;  /* 0x000000ffff007224 */ /* 0x000fe200078e0007 */
[----:B------:R-:W-:Y:S06]  /*0170*/  BRA `(.L_x_8) ;  /* 0x0000000000947947 */ /* 0x000fec0003800000 */
.L_x_6:
[----:B------:R-:W-:-:S05]  /*0180*/  VIADD R0, R7, 0xfffffffa ;  /* 0xfffffffa07007836 */ /* 0x000fca0000000000 */
[----:B------:R-:W-:-:S13]  /*0190*/  ISETP.GE.U32.AND P0, PT, R0, 0x2, PT ;  /* 0x000000020000780c */ /* 0x000fda0003f06070 */
[----:B------:R-:W-:Y:S05]  /*01a0*/  @!P0 BRA `(.L_x_7) ;  /* 0x0000000000508947 */ /* 0x000fea0003800000 */
[----:B------:R-:W-:Y:S01]  /*01b0*/  ISETP.NE.AND P0, PT, R7, 0x5, PT ;  /* 0x000000050700780c */ /* 0x000fe20003f05270 */
[----:B------:R-:W-:-:S12]  /*01c0*/  IMAD.MOV.U32 R0, RZ, RZ, R7 ;  /* 0x000000ffff007224 */ /* 0x000fd800078e0007 */
[----:B------:R-:W-:Y:S05]  /*01d0*/  @P0 BRA `(.L_x_8) ;  /* 0x00000000007c0947 */ /* 0x000fea0003800000 */
[----:B------:R-:W-:Y:S01]  /*01e0*/  IMAD.MOV.U32 R0, RZ, RZ, 0x4 ;  /* 0x00000004ff007424 */ /* 0x000fe200078e00ff */
[----:B------:R-:W-:Y:S06]  /*01f0*/  BRA `(.L_x_8) ;  /* 0x0000000000747947 */ /* 0x000fec0003800000 */
.L_x_5:
[----:B------:R-:W-:-:S13]  /*0200*/  ISETP.GT.AND P0, PT, R7, 0xd, PT ;  /* 0x0000000d0700780c */ /* 0x000fda0003f04270 */
[----:B------:R-:W-:Y:S05]  /*0210*/  @P0 BRA `(.L_x_9) ;  /* 0x00000000003c0947 */ /* 0x000fea0003800000 */
[----:B------:R-:W-:-:S05]  /*0220*/  IMAD.MOV.U32 R0, RZ, RZ, -0x9 ;  /* 0xfffffff7ff007424 */ /* 0x000fca00078e00ff */
[----:B------:R-:W-:-:S05]  /*0230*/  VIADDMNMX.U32 R0, R7, R0, 0x2, PT ;  /* 0x0000000207007446 */ /* 0x000fca0003800000 */
[----:B------:R-:W-:-:S04]  /*0240*/  IMAD.SHL.U32 R0, R0, 0x4, RZ ;  /* 0x0000000400007824 */ /* 0x000fc800078e00ff */
[----:B------:R-:W0:Y:S02]  /*0250*/  LDC R2, c[0x2][R0] ;  /* 0x0080000000027b82 */ /* 0x000e240000000800 */
[----:B0-----:R-:W-:-:S04]  /*0260*/  SHF.R.S32.HI R3, RZ, 0x1f, R2 ;  /* 0x0000001fff037819 */ /* 0x001fc80000011402 */
.L_x_17:
[----:B------:R-:W-:Y:S05]  /*0270*/  BRX R2 -0x280                                (*"BRANCH_TARGETS .L_x_7,.L_x_19,.L_x_20"*) ;  /* 0xfffffffc02607949 */ /* 0x000fea000383ffff */
.L_x_20:
[----:B------:R-:W-:Y:S01]  /*0280*/  ISETP.NE.AND P0, PT, R7, 0xd, PT ;  /* 0x0000000d0700780c */ /* 0x000fe20003f05270 */
[----:B------:R-:W-:-:S12]  /*0290*/  IMAD.MOV.U32 R0, RZ, RZ, R7 ;  /* 0x000000ffff007224 */ /* 0x000fd800078e0007 */
[----:B------:R-:W-:Y:S05]  /*02a0*/  @P0 BRA `(.L_x_8) ;  /* 0x0000000000480947 */ /* 0x000fea0003800000 */
[----:B------:R-:W-:Y:S01]  /*02b0*/  IMAD.MOV.U32 R0, RZ, RZ, 0xe ;  /* 0x0000000eff007424 */ /* 0x000fe200078e00ff */
[----:B------:R-:W-:Y:S06]  /*02c0*/  BRA `(.L_x_8) ;  /* 0x0000000000407947 */ /* 0x000fec0003800000 */
.L_x_19:
[----:B------:R-:W-:Y:S01]  /*02d0*/  IMAD.MOV.U32 R0, RZ, RZ, 0x9 ;  /* 0x00000009ff007424 */ /* 0x000fe200078e00ff */
[----:B------:R-:W-:Y:S06]  /*02e0*/  BRA `(.L_x_8) ;  /* 0x0000000000387947 */ /* 0x000fec0003800000 */
.L_x_7:
[----:B------:R-:W-:Y:S01]  /*02f0*/  IMAD.MOV.U32 R0, RZ, RZ, 0x5 ;  /* 0x00000005ff007424 */ /* 0x000fe200078e00ff */
[----:B------:R-:W-:Y:S06]  /*0300*/  BRA `(.L_x_8) ;  /* 0x0000000000307947 */ /* 0x000fec0003800000 */
.L_x_9:
[----:B------:R-:W-:-:S13]  /*0310*/  ISETP.NE.AND P0, PT, R7, 0xe, PT ;  /* 0x0000000e0700780c */ /* 0x000fda0003f05270 */
[----:B------:R-:W-:Y:S05]  /*0320*/  @!P0 BRA `(.L_x_10) ;  /* 0x0000000000248947 */ /* 0x000fea0003800000 */
[----:B------:R-:W-:-:S13]  /*0330*/  ISETP.NE.AND P0, PT, R7, 0x1a, PT ;  /* 0x0000001a0700780c */ /* 0x000fda0003f05270 */
[----:B------:R-:W-:Y:S05]  /*0340*/  @!P0 BRA `(.L_x_11) ;  /* 0x0000000000148947 */ /* 0x000fea0003800000 */
[----:B------:R-:W-:Y:S01]  /*0350*/  ISETP.NE.AND P0, PT, R7, 0x1d, PT ;  /* 0x0000001d0700780c */ /* 0x000fe20003f05270 */
[----:B------:R-:W-:-:S12]  /*0360*/  IMAD.MOV.U32 R0, RZ, RZ, R7 ;  /* 0x000000ffff007224 */ /* 0x000fd800078e0007 */
[----:B------:R-:W-:Y:S05]  /*0370*/  @P0 BRA `(.L_x_8) ;  /* 0x0000000000140947 */ /* 0x000fea0003800000 */
[----:B------:R-:W-:Y:S01]  /*0380*/  IMAD.MOV.U32 R0, RZ, RZ, 0x1a ;  /* 0x0000001aff007424 */ /* 0x000fe200078e00ff */
[----:B------:R-:W-:Y:S06]  /*0390*/  BRA `(.L_x_8) ;  /* 0x00000000000c7947 */ /* 0x000fec0003800000 */
.L_x_11:
[----:B------:R-:W-:Y:S01]  /*03a0*/  IMAD.MOV.U32 R0, RZ, RZ, 0x1d ;  /* 0x0000001dff007424 */ /* 0x000fe200078e00ff */
[----:B------:R-:W-:Y:S06]  /*03b0*/  BRA `(.L_x_8) ;  /* 0x0000000000047947 */ /* 0x000fec0003800000 */
.L_x_10:
[----:B------:R-:W-:-:S07]  /*03c0*/  IMAD.MOV.U32 R0, RZ, RZ, 0xd ;  /* 0x0000000dff007424 */ /* 0x000fce00078e00ff */
.L_x_8:
[----:B------:R-:W-:Y:S05]  /*03d0*/  BSYNC.RECONVERGENT B0 ;  /* 0x0000000000007941 */ /* 0x000fea0003800200 */
.L_x_4:
[----:B------:R-:W0:Y:S01]  /*03e0*/  S2UR UR5, SR_CgaCtaId ;  /* 0x00000000000579c3 */ /* 0x000e220000008800 */
[----:B------:R-:W-:-:S07]  /*03f0*/  UMOV UR4, 0x400 ;  /* 0x0000040000047882 */ /* 0x000fce0000000000 */
[----:B------:R-:W1:Y:S01]  /*0400*/  LDC.64 R2, c[0x0][0x380] ;  /* 0x0000e000ff027b82 */ /* 0x000e620000000a00 */
[----:B0-----:R-:W-:-:S06]  /*0410*/  ULEA UR4, UR5, UR4, 0x18 ;  /* 0x0000000405047291 */ /* 0x001fcc000f8ec0ff */
[----:B------:R-:W-:Y:S01]  /*0420*/  LEA R0, R0, UR4, 0x2 ;  /* 0x0000000400007c11 */ /* 0x000fe2000f8e10ff */
[----:B-1----:R-:W-:-:S04]  /*0430*/  IMAD.WIDE.U32 R2, R7, 0x4, R2 ;  /* 0x0000000407027825 */ /* 0x002fc800078e0002 */
[----:B------:R-:W0:Y:S04]  /*0440*/  LDS R5, [R0] ;  /* 0x0000000000057984 */ /* 0x000e280000000800 */
[----:B0-----:R-:W-:Y:S01]  /*0450*/  STG.E desc[UR6][R2.64], R5 ;  /* 0x0000000502007986 */ /* 0x001fe2000c101906 */
[----:B------:R-:W-:Y:S05]  /*0460*/  EXIT ;  /* 0x000000000000794d */ /* 0x000fea0003800000 */
.L_x_12:
        /* <DEDUP_REMOVED lines=9> */
.L_x_22:


//--------------------- .text._Z21kernel_irregular_permPf --------------------------
	.section	.text._Z21kernel_irregular_permPf,"ax",@progbits
	.align	128
        .global         _Z21kernel_irregular_permPf
        .type           _Z21kernel_irregular_permPf,@function
        .size           _Z21kernel_irregular_permPf,(.L_x_23 - _Z21kernel_irregular_permPf)
        .other          _Z21kernel_irregular_permPf,@"STO_CUDA_ENTRY STV_DEFAULT"
_Z21kernel_irregular_permPf:
.text._Z21kernel_irregular_permPf:
[----:B------:R-:W-:Y:S01]  /*0000*/  LDC R1, c[0x0][0x37c] ;  /* 0x0000df00ff017b82 */ /* 0x000fe20000000800 */
[----:B------:R-:W0:Y:S07]  /*0010*/  S2R R9, SR_TID.X ;  /* 0x0000000000097919 */ /* 0x000e2e0000002100 */
[----:B------:R-:W1:Y:S01]  /*0020*/  S2UR UR5, SR_CgaCtaId ;  /* 0x00000000000579c3 */ /* 0x000e620000008800 */
[----:B------:R-:W-:Y:S02]  /*0030*/  UMOV UR4, 0x400 ;  /* 0x0000040000047882 */ /* 0x000fe40000000000 */
[----:B-1----:R-:W-:Y:S01]  /*0040*/  ULEA UR4, UR5, UR4, 0x18 ;  /* 0x0000000405047291 */ /* 0x002fe2000f8ec0ff */
[C---:B0-----:R-:W-:Y:S01]  /*0050*/  ISETP.GT.U32.AND P0, PT, R9.reuse, 0x1f, PT ;  /* 0x0000001f0900780c */ /* 0x041fe20003f04070 */
[----:B------:R-:W-:-:S05]  /*0060*/  IMAD R2, R9, 0x34, RZ ;  /* 0x0000003409027824 */ /* 0x000fca00078e02ff */
[----:B------:R-:W-:Y:S02]  /*0070*/  LOP3.LUT R4, R2, 0x7c, RZ, 0xc0, !PT ;  /* 0x0000007c02047812 */ /* 0x000fe400078ec0ff */
[----:B------:R-:W0:Y:S05]  /*0080*/  LDC.64 R2, c[0x0][0x380] ;  /* 0x0000e000ff027b82 */ /* 0x000e2a0000000a00 */
[----:B------:R-:W-:Y:S02]  /*0090*/  @!P0 I2FP.F32.U32 R0, R9 ;  /* 0x0000000900008245 */ /* 0x000fe40000201000 */
[----:B------:R-:W-:-:S05]  /*00a0*/  @!P0 LEA R5, R9, UR4, 0x2 ;  /* 0x0000000409058c11 */ /* 0x000fca000f8e10ff */
[----:B------:R-:W-:Y:S01]  /*00b0*/  @!P0 STS [R5], R0 ;  /* 0x0000000005008388 */ /* 0x000fe20000000800 */
[----:B------:R-:W-:Y:S01]  /*00c0*/  BAR.SYNC.DEFER_BLOCKING 0x0 ;  /* 0x0000000000007b1d */ /* 0x000fe20000010000 */
[----:B0-----:R-:W-:-:S05]  /*00d0*/  IMAD.WIDE.U32 R2, R9, 0x4, R2 ;  /* 0x0000000409027825 */ /* 0x001fca00078e0002 */
[----:B------:R-:W0:Y:S01]  /*00e0*/  LDS R7, [R4+UR4] ;  /* 0x0000000404077984 */ /* 0x000e220008000800 */
[----:B------:R-:W0:Y:S03]  /*00f0*/  LDCU.64 UR4, c[0x0][0x358] ;  /* 0x00006b00ff0477ac */ /* 0x000e260008000a00 */
[----:B0-----:R-:W-:Y:S01]  /*0100*/  STG.E desc[UR4][R2.64], R7 ;  /* 0x0000000702007986 */ /* 0x001fe2000c101904 */
[----:B------:R-:W-:Y:S05]  /*0110*/  EXIT ;  /* 0x000000000000794d */ /* 0x000fea0003800000 */
.L_x_13:
        /* <DEDUP_REMOVED lines=14> */
.L_x_23:


//--------------------- .text._Z14kernel_stride3Pf --------------------------
	.section	.text._Z14kernel_stride3Pf,"ax",@progbits
	.align	128
        .global         _Z14kernel_stride3Pf
        .type           _Z14kernel_stride3Pf,@function
        .size           _Z14kernel_stride3Pf,(.L_x_24 - _Z14kernel_stride3Pf)
        .other          _Z14kernel_stride3Pf,@"STO_CUDA_ENTRY STV_DEFAULT"
_Z14kernel_stride3Pf:
.text._Z14kernel_stride3Pf:
[----:B------:R-:W-:Y:S01]  /*0000*/  LDC R1, c[0x0][0x37c] ;  /* 0x0000df00ff017b82 */ /* 0x000fe20000000800 */
[----:B------:R-:W0:Y:S01]  /*0010*/  S2R R3, SR_CgaCtaId ;  /* 0x0000000000037919 */ /* 0x000e220000008800 */
[----:B------:R-:W-:Y:S01]  /*0020*/  MOV R0, 0x400 ;  /* 0x0000040000007802 */ /* 0x000fe20000000f00 */
[----:B------:R-:W1:Y:S01]  /*0030*/  LDCU.64 UR4, c[0x0][0x358] ;  /* 0x00006b00ff0477ac */ /* 0x000e620008000a00 */
[----:B------:R-:W2:Y:S02]  /*0040*/  S2R R9, SR_TID.X ;  /* 0x0000000000097919 */ /* 0x000ea40000002100 */
[----:B0-----:R-:W-:Y:S02]  /*0050*/  LEA R2, R3, R0, 0x18 ;  /* 0x0000000003027211 */ /* 0x001fe400078ec0ff */
[----:B--2---:R-:W-:-:S03]  /*0060*/  I2FP.F32.U32 R0, R9 ;  /* 0x0000000900007245 */ /* 0x004fc60000201000 */
[C---:B------:R-:W-:Y:S02]  /*0070*/  IMAD R5, R9.reuse, 0xc, R2 ;  /* 0x0000000c09057824 */ /* 0x040fe400078e0202 */
[----:B------:R-:W0:Y:S03]  /*0080*/  LDC.64 R2, c[0x0][0x380] ;  /* 0x0000e000ff027b82 */ /* 0x000e260000000a00 */
[----:B------:R-:W-:Y:S05]  /*0090*/  STS [R5], R0 ;  /* 0x0000000005007388 */ /* 0x000fea0000000800 */
[----:B------:R-:W-:Y:S01]  /*00a0*/  BAR.SYNC.DEFER_BLOCKING 0x0 ;  /* 0x0000000000007b1d */ /* 0x000fe20000010000 */
[----:B0-----:R-:W-:-:S05]  /*00b0*/  IMAD.WIDE.U32 R2, R9, 0x4, R2 ;  /* 0x0000000409027825 */ /* 0x001fca00078e0002 */
[----:B------:R-:W1:Y:S04]  /*00c0*/  LDS R7, [R5] ;  /* 0x0000000005077984 */ /* 0x000e680000000800 */
[----:B-1----:R-:W-:Y:S01]  /*00d0*/  STG.E desc[UR4][R2.64], R7 ;  /* 0x0000000702007986 */ /* 0x002fe2000c101904 */
[----:B------:R-:W-:Y:S05]  /*00e0*/  EXIT ;  /* 0x000000000000794d */ /* 0x000fea0003800000 */
.L_x_14:
        /* <DEDUP_REMOVED lines=9> */
.L_x_24:


//--------------------- .text._Z14kernel_stride2Pf --------------------------
	.section	.text._Z14kernel_stride2Pf,"ax",@progbits
	.align	128
        .global         _Z14kernel_stride2Pf
        .type           _Z14kernel_stride2Pf,@function
        .size           _Z14kernel_stride2Pf,(.L_x_25 - _Z14kernel_stride2Pf)
        .other          _Z14kernel_stride2Pf,@"STO_CUDA_ENTRY STV_DEFAULT"
_Z14kernel_stride2Pf:
.text._Z14kernel_stride2Pf:
[----:B------:R-:W-:Y:S01]  /*0000*/  LDC R1, c[0x0][0x37c] ;  /* 0x0000df00ff017b82 */ /* 0x000fe20000000800 */
[----:B------:R-:W0:Y:S07]  /*0010*/  S2R R9, SR_TID.X ;  /* 0x0000000000097919 */ /* 0x000e2e0000002100 */
[----:B------:R-:W1:Y:S01]  /*0020*/  S2UR UR5, SR_CgaCtaId ;  /* 0x00000000000579c3 */ /* 0x000e620000008800 */
[----:B------:R-:W-:-:S07]  /*0030*/  UMOV UR4, 0x400 ;  /* 0x0000040000047882 */ /* 0x000fce0000000000 */
[----:B------:R-:W2:Y:S01]  /*0040*/  LDC.64 R2, c[0x0][0x380] ;  /* 0x0000e000ff027b82 */ /* 0x000ea20000000a00 */
[----:B-1----:R-:W-:Y:S01]  /*0050*/  ULEA UR4, UR5, UR4, 0x18 ;  /* 0x0000000405047291 */ /* 0x002fe2000f8ec0ff */
[----:B0-----:R-:W-:Y:S01]  /*0060*/  I2FP.F32.U32 R0, R9 ;  /* 0x0000000900007245 */ /* 0x001fe20000201000 */
[----:B--2---:R-:W-:-:S04]  /*0070*/  IMAD.WIDE.U32 R2, R9, 0x4, R2 ;  /* 0x0000000409027825 */ /* 0x004fc800078e0002 */
[----:B------:R-:W-:-:S05]  /*0080*/  LEA R5, R9, UR4, 0x3 ;  /* 0x0000000409057c11 */ /* 0x000fca000f8e18ff */
[----:B------:R-:W0:Y:S01]  /*0090*/  LDCU.64 UR4, c[0x0][0x358] ;  /* 0x00006b00ff0477ac */ /* 0x000e220008000a00 */
[----:B------:R-:W-:Y:S01]  /*00a0*/  STS [R5], R0 ;  /* 0x0000000005007388 */ /* 0x000fe20000000800 */
[----:B------:R-:W-:Y:S06]  /*00b0*/  BAR.SYNC.DEFER_BLOCKING 0x0 ;  /* 0x0000000000007b1d */ /* 0x000fec0000010000 */
[----:B------:R-:W0:Y:S04]  /*00c0*/  LDS R7, [R5] ;  /* 0x0000000005077984 */ /* 0x000e280000000800 */
[----:B0-----:R-:W-:Y:S01]  /*00d0*/  STG.E desc[UR4][R2.64], R7 ;  /* 0x0000000702007986 */ /* 0x001fe2000c101904 */
[----:B------:R-:W-:Y:S05]  /*00e0*/  EXIT ;  /* 0x000000000000794d */ /* 0x000fea0003800000 */
.L_x_15:
        /* <DEDUP_REMOVED lines=9> */
.L_x_25:


//--------------------- .text._Z14kernel_stride1Pf --------------------------
	.section	.text._Z14kernel_stride1Pf,"ax",@progbits
	.align	128
        .global         _Z14kernel_stride1Pf
        .type           _Z14kernel_stride1Pf,@function
        .size           _Z14kernel_stride1Pf,(.L_x_26 - _Z14kernel_stride1Pf)
        .other          _Z14kernel_stride1Pf,@"STO_CUDA_ENTRY STV_DEFAULT"
_Z14kernel_stride1Pf:
.text._Z14kernel_stride1Pf:
        /* <DEDUP_REMOVED lines=15> */
.L_x_16:
        /* <DEDUP_REMOVED lines=9> */
.L_x_26:


//--------------------- .nv.shared._Z16kernel_broadcastPf --------------------------
	.section	.nv.shared._Z16kernel_broadcastPf,"aw",@nobits
	.sectionflags	@""
	.align	4
.nv.shared._Z16kernel_broadcastPf:
	.zero		1152


//--------------------- .nv.shared.reserved.0     --------------------------
	.section	.nv.shared.reserved.0,"aw",@nobits
	.weak		__nv_reservedSMEM_offset_0_alias
	.size		__nv_reservedSMEM_offset_0_alias, 0, 64
	.other		__nv_reservedSMEM_offset_0_alias,@"STO_CUDA_RESERVED_SHARED STV_DEFAULT"
__nv_reservedSMEM_offset_0_alias:
	.zero		0
	.zero		64


//--------------------- .nv.shared._Z35kernel_irregular_same_word_in_bank5Pf --------------------------
	.section	.nv.shared._Z35kernel_irregular_same_word_in_bank5Pf,"aw",@nobits
	.sectionflags	@""
	.align	4
.nv.shared._Z35kernel_irregular_same_word_in_bank5Pf:
	.zero		1152


//--------------------- .nv.shared._Z21kernel_irregular_permPf --------------------------
	.section	.nv.shared._Z21kernel_irregular_permPf,"aw",@nobits
	.sectionflags	@""
	.align	4
.nv.shared._Z21kernel_irregular_permPf:
	.zero		1152


//--------------------- .nv.shared._Z14kernel_stride3Pf --------------------------
	.section	.nv.shared._Z14kernel_stride3Pf,"aw",@nobits
	.sectionflags	@""
	.align	4
.nv.shared._Z14kernel_stride3Pf:
	.zero		1536


//--------------------- .nv.shared._Z14kernel_stride2Pf --------------------------
	.section	.nv.shared._Z14kernel_stride2Pf,"aw",@nobits
	.sectionflags	@""
	.align	4
.nv.shared._Z14kernel_stride2Pf:
	.zero		1536


//--------------------- .nv.shared._Z14kernel_stride1Pf --------------------------
	.section	.nv.shared._Z14kernel_stride1Pf,"aw",@nobits
	.sectionflags	@""
	.align	4
.nv.shared._Z14kernel_stride1Pf:
	.zero		1536


//--------------------- .nv.constant0._Z16kernel_broadcastPf --------------------------
	.section	.nv.constant0._Z16kernel_broadcastPf,"a",@progbits
	.sectionflags	@""
	.align	4
.nv.constant0._Z16kernel_broadcastPf:
	.zero		904


//--------------------- .nv.constant0._Z35kernel_irregular_same_word_in_bank5Pf --------------------------
	.section	.nv.constant0._Z35kernel_irregular_same_word_in_bank5Pf,"a",@progbits
	.sectionflags	@""
	.align	4
.nv.constant0._Z35kernel_irregular_same_word_in_bank5Pf:
	.zero		904


//--------------------- .nv.constant0._Z21kernel_irregular_permPf --------------------------
	.section	.nv.constant0._Z21kernel_irregular_permPf,"a",@progbits
	.sectionflags	@""
	.align	4
.nv.constant0._Z21kernel_irregular_permPf:
	.zero		904


//--------------------- .nv.constant0._Z14kernel_stride3Pf --------------------------
	.section	.nv.constant0._Z14kernel_stride3Pf,"a",@progbits
	.sectionflags	@""
	.align	4
.nv.constant0._Z14kernel_stride3Pf:
	.zero		904


//--------------------- .nv.constant0._Z14kernel_stride2Pf --------------------------
	.section	.nv.constant0._Z14kernel_stride2Pf,"a",@progbits
	.sectionflags	@""
	.align	4
.nv.constant0._Z14kernel_stride2Pf:
	.zero		904


//--------------------- .nv.constant0._Z14kernel_stride1Pf --------------------------
	.section	.nv.constant0._Z14kernel_stride1Pf,"a",@progbits
	.sectionflags	@""
	.align	4
.nv.constant0._Z14kernel_stride1Pf:
	.zero		904


//--------------------- SYMBOLS --------------------------

	.type		.nv.reservedSmem.offset0,@object
	.size		.nv.reservedSmem.offset0,0x4
	.type		.nv.reservedSmem.cap,@object
	.size		.nv.reservedSmem.cap,0x4
